//
// Generated by NVIDIA NVVM Compiler
//
// Compiler Build ID: CL-36424714
// Cuda compilation tools, release 13.0, V13.0.88
// Based on NVVM 20.0.0
//

.version 9.0
.target sm_100
.address_size 64

	// .globl	_Z26gemm5_reduce_bank_conflictiiiPfS_S_
// _ZZ26gemm5_reduce_bank_conflictiiiPfS_S_E6a_tile has been demoted
// _ZZ26gemm5_reduce_bank_conflictiiiPfS_S_E6b_tile has been demoted

.visible .entry _Z26gemm5_reduce_bank_conflictiiiPfS_S_(
	.param .u32 _Z26gemm5_reduce_bank_conflictiiiPfS_S__param_0,
	.param .u32 _Z26gemm5_reduce_bank_conflictiiiPfS_S__param_1,
	.param .u32 _Z26gemm5_reduce_bank_conflictiiiPfS_S__param_2,
	.param .u64 .ptr .align 1 _Z26gemm5_reduce_bank_conflictiiiPfS_S__param_3,
	.param .u64 .ptr .align 1 _Z26gemm5_reduce_bank_conflictiiiPfS_S__param_4,
	.param .u64 .ptr .align 1 _Z26gemm5_reduce_bank_conflictiiiPfS_S__param_5
)
.maxntid 1024
{
	.reg .pred 	%p<3>;
	.reg .b32 	%r<32>;
	.reg .b32 	%f<105>;
	.reg .b64 	%rd<27>;
	// demoted variable
	.shared .align 4 .b8 _ZZ26gemm5_reduce_bank_conflictiiiPfS_S_E6a_tile[4096];
	// demoted variable
	.shared .align 4 .b8 _ZZ26gemm5_reduce_bank_conflictiiiPfS_S_E6b_tile[4096];
	ld.param.u32 	%r12, [_Z26gemm5_reduce_bank_conflictiiiPfS_S__param_0];
	ld.param.u32 	%r13, [_Z26gemm5_reduce_bank_conflictiiiPfS_S__param_2];
	ld.param.u64 	%rd8, [_Z26gemm5_reduce_bank_conflictiiiPfS_S__param_3];
	ld.param.u64 	%rd9, [_Z26gemm5_reduce_bank_conflictiiiPfS_S__param_4];
	ld.param.u64 	%rd10, [_Z26gemm5_reduce_bank_conflictiiiPfS_S__param_5];
	mov.u32 	%r1, %tid.x;
	mov.u32 	%r14, %ctaid.x;
	mov.u32 	%r15, %ctaid.y;
	and.b32  	%r2, %r1, 31;
	shr.u32 	%r3, %r1, 5;
	shl.b32 	%r4, %r14, 5;
	shl.b32 	%r5, %r15, 5;
	setp.lt.s32 	%p1, %r13, 1;
	mov.f32 	%f104, 0f00000000;
	@%p1 bra 	$L__BB0_3;
	mul.lo.s32 	%r17, %r13, %r5;
	mad.lo.s32 	%r18, %r12, %r3, %r2;
	and.b32  	%r19, %r1, 992;
	or.b32  	%r20, %r2, %r19;
	shl.b32 	%r21, %r20, 2;
	mov.u32 	%r22, _ZZ26gemm5_reduce_bank_conflictiiiPfS_S_E6a_tile;
	add.s32 	%r6, %r22, %r21;
	mad.lo.s32 	%r23, %r13, %r3, %r2;
	mov.u32 	%r24, _ZZ26gemm5_reduce_bank_conflictiiiPfS_S_E6b_tile;
	add.s32 	%r7, %r24, %r21;
	shl.b32 	%r25, %r12, 5;
	shl.b32 	%r26, %r2, 2;
	add.s32 	%r8, %r22, %r26;
	shl.b32 	%r27, %r1, 2;
	and.b32  	%r28, %r27, 3968;
	add.s32 	%r9, %r24, %r28;
	mul.wide.s32 	%rd11, %r4, 4;
	mul.wide.s32 	%rd12, %r18, 4;
	add.s64 	%rd13, %rd11, %rd12;
	cvta.to.global.u64 	%rd14, %rd8;
	add.s64 	%rd26, %rd14, %rd13;
	mul.wide.s32 	%rd2, %r25, 4;
	mul.wide.s32 	%rd15, %r17, 4;
	mul.wide.u32 	%rd16, %r23, 4;
	add.s64 	%rd17, %rd15, %rd16;
	cvta.to.global.u64 	%rd18, %rd9;
	add.s64 	%rd25, %rd18, %rd17;
	mov.f32 	%f104, 0f00000000;
	mov.b32 	%r31, 0;
$L__BB0_2:
	ld.global.f32 	%f6, [%rd26];
	st.shared.f32 	[%r6], %f6;
	ld.global.f32 	%f7, [%rd25];
	st.shared.f32 	[%r7], %f7;
	bar.sync 	0;
	ld.shared.f32 	%f8, [%r8];
	ld.shared.f32 	%f9, [%r9];
	fma.rn.f32 	%f10, %f8, %f9, %f104;
	ld.shared.f32 	%f11, [%r8+128];
	ld.shared.f32 	%f12, [%r9+4];
	fma.rn.f32 	%f13, %f11, %f12, %f10;
	ld.shared.f32 	%f14, [%r8+256];
	ld.shared.f32 	%f15, [%r9+8];
	fma.rn.f32 	%f16, %f14, %f15, %f13;
	ld.shared.f32 	%f17, [%r8+384];
	ld.shared.f32 	%f18, [%r9+12];
	fma.rn.f32 	%f19, %f17, %f18, %f16;
	ld.shared.f32 	%f20, [%r8+512];
	ld.shared.f32 	%f21, [%r9+16];
	fma.rn.f32 	%f22, %f20, %f21, %f19;
	ld.shared.f32 	%f23, [%r8+640];
	ld.shared.f32 	%f24, [%r9+20];
	fma.rn.f32 	%f25, %f23, %f24, %f22;
	ld.shared.f32 	%f26, [%r8+768];
	ld.shared.f32 	%f27, [%r9+24];
	fma.rn.f32 	%f28, %f26, %f27, %f25;
	ld.shared.f32 	%f29, [%r8+896];
	ld.shared.f32 	%f30, [%r9+28];
	fma.rn.f32 	%f31, %f29, %f30, %f28;
	ld.shared.f32 	%f32, [%r8+1024];
	ld.shared.f32 	%f33, [%r9+32];
	fma.rn.f32 	%f34, %f32, %f33, %f31;
	ld.shared.f32 	%f35, [%r8+1152];
	ld.shared.f32 	%f36, [%r9+36];
	fma.rn.f32 	%f37, %f35, %f36, %f34;
	ld.shared.f32 	%f38, [%r8+1280];
	ld.shared.f32 	%f39, [%r9+40];
	fma.rn.f32 	%f40, %f38, %f39, %f37;
	ld.shared.f32 	%f41, [%r8+1408];
	ld.shared.f32 	%f42, [%r9+44];
	fma.rn.f32 	%f43, %f41, %f42, %f40;
	ld.shared.f32 	%f44, [%r8+1536];
	ld.shared.f32 	%f45, [%r9+48];
	fma.rn.f32 	%f46, %f44, %f45, %f43;
	ld.shared.f32 	%f47, [%r8+1664];
	ld.shared.f32 	%f48, [%r9+52];
	fma.rn.f32 	%f49, %f47, %f48, %f46;
	ld.shared.f32 	%f50, [%r8+1792];
	ld.shared.f32 	%f51, [%r9+56];
	fma.rn.f32 	%f52, %f50, %f51, %f49;
	ld.shared.f32 	%f53, [%r8+1920];
	ld.shared.f32 	%f54, [%r9+60];
	fma.rn.f32 	%f55, %f53, %f54, %f52;
	ld.shared.f32 	%f56, [%r8+2048];
	ld.shared.f32 	%f57, [%r9+64];
	fma.rn.f32 	%f58, %f56, %f57, %f55;
	ld.shared.f32 	%f59, [%r8+2176];
	ld.shared.f32 	%f60, [%r9+68];
	fma.rn.f32 	%f61, %f59, %f60, %f58;
	ld.shared.f32 	%f62, [%r8+2304];
	ld.shared.f32 	%f63, [%r9+72];
	fma.rn.f32 	%f64, %f62, %f63, %f61;
	ld.shared.f32 	%f65, [%r8+2432];
	ld.shared.f32 	%f66, [%r9+76];
	fma.rn.f32 	%f67, %f65, %f66, %f64;
	ld.shared.f32 	%f68, [%r8+2560];
	ld.shared.f32 	%f69, [%r9+80];
	fma.rn.f32 	%f70, %f68, %f69, %f67;
	ld.shared.f32 	%f71, [%r8+2688];
	ld.shared.f32 	%f72, [%r9+84];
	fma.rn.f32 	%f73, %f71, %f72, %f70;
	ld.shared.f32 	%f74, [%r8+2816];
	ld.shared.f32 	%f75, [%r9+88];
	fma.rn.f32 	%f76, %f74, %f75, %f73;
	ld.shared.f32 	%f77, [%r8+2944];
	ld.shared.f32 	%f78, [%r9+92];
	fma.rn.f32 	%f79, %f77, %f78, %f76;
	ld.shared.f32 	%f80, [%r8+3072];
	ld.shared.f32 	%f81, [%r9+96];
	fma.rn.f32 	%f82, %f80, %f81, %f79;
	ld.shared.f32 	%f83, [%r8+3200];
	ld.shared.f32 	%f84, [%r9+100];
	fma.rn.f32 	%f85, %f83, %f84, %f82;
	ld.shared.f32 	%f86, [%r8+3328];
	ld.shared.f32 	%f87, [%r9+104];
	fma.rn.f32 	%f88, %f86, %f87, %f85;
	ld.shared.f32 	%f89, [%r8+3456];
	ld.shared.f32 	%f90, [%r9+108];
	fma.rn.f32 	%f91, %f89, %f90, %f88;
	ld.shared.f32 	%f92, [%r8+3584];
	ld.shared.f32 	%f93, [%r9+112];
	fma.rn.f32 	%f94, %f92, %f93, %f91;
	ld.shared.f32 	%f95, [%r8+3712];
	ld.shared.f32 	%f96, [%r9+116];
	fma.rn.f32 	%f97, %f95, %f96, %f94;
	ld.shared.f32 	%f98, [%r8+3840];
	ld.shared.f32 	%f99, [%r9+120];
	fma.rn.f32 	%f100, %f98, %f99, %f97;
	ld.shared.f32 	%f101, [%r8+3968];
	ld.shared.f32 	%f102, [%r9+124];
	fma.rn.f32 	%f104, %f101, %f102, %f100;
	bar.sync 	0;
	add.s32 	%r31, %r31, 32;
	add.s64 	%rd26, %rd26, %rd2;
	add.s64 	%rd25, %rd25, 128;
	setp.lt.s32 	%p2, %r31, %r13;
	@%p2 bra 	$L__BB0_2;
$L__BB0_3:
	cvta.to.global.u64 	%rd19, %rd10;
	mad.lo.s32 	%r29, %r12, %r5, %r4;
	cvt.s64.s32 	%rd20, %r29;
	mad.lo.s32 	%r30, %r12, %r3, %r2;
	cvt.s64.s32 	%rd21, %r30;
	add.s64 	%rd22, %rd20, %rd21;
	shl.b64 	%rd23, %rd22, 2;
	add.s64 	%rd24, %rd19, %rd23;
	st.global.f32 	[%rd24], %f104;
	ret;

}


// ===== COMPILED SASS (sm_100) =====

	.target	sm_100

	.elftype	@"ET_EXEC"


//--------------------- .note.nv.tkinfo           --------------------------
	.section	.note.nv.tkinfo,"",@"SHT_NOTE"
	.sectionflags	@"SHF_NOTE_NV_TKINFO"
	.tkinfo
        /*0018*/ 	.word	0x00000002
        /*0030*/ 	.string	""
        /*0030*/ 	.string	"ptxas"
        /*0030*/ 	.string	"Cuda compilation tools, release 13.0, V13.0.88"
        /*0030*/ 	.string	"Build cuda_13.0.r13.0/compiler.36424714_0"
        /*0030*/ 	.string	"-arch sm_100 -m 64 "



//--------------------- .note.nv.cuinfo           --------------------------
	.section	.note.nv.cuinfo,"",@"SHT_NOTE"
	.sectionflags	@"SHF_NOTE_NV_CUINFO"
        /*0018*/ 	.short	0x0002
        /*001a*/ 	.short	0x0064
        /*001c*/ 	.short	0x0082
	.zero		2


//--------------------- .nv.info                  --------------------------
	.section	.nv.info,"",@"SHT_CUDA_INFO"
	.align	4


	//----- nvinfo : EIATTR_REGCOUNT
	.align		4
        /*0000*/ 	.byte	0x04, 0x2f
        /*0002*/ 	.short	(.L_1 - .L_0)
	.align		4
.L_0:
        /*0004*/ 	.word	index@(_Z26gemm5_reduce_bank_conflictiiiPfS_S_)
        /*0008*/ 	.word	0x00000020


	//----- nvinfo : EIATTR_FRAME_SIZE
	.align		4
.L_1:
        /*000c*/ 	.byte	0x04, 0x11
        /*000e*/ 	.short	(.L_3 - .L_2)
	.align		4
.L_2:
        /*0010*/ 	.word	index@(_Z26gemm5_reduce_bank_conflictiiiPfS_S_)
        /*0014*/ 	.word	0x00000000


	//----- nvinfo : EIATTR_MIN_STACK_SIZE
	.align		4
.L_3:
        /*0018*/ 	.byte	0x04, 0x12
        /*001a*/ 	.short	(.L_5 - .L_4)
	.align		4
.L_4:
        /*001c*/ 	.word	index@(_Z26gemm5_reduce_bank_conflictiiiPfS_S_)
        /*0020*/ 	.word	0x00000000
.L_5:


//--------------------- .nv.compat                --------------------------
	.section	.nv.compat,"",@"SHT_CUDA_COMPAT_INFO"
	.align	4
        /*0000*/ 	.byte	0x02, 0x09, 0x00, 0x00, 0x02, 0x02, 0x01, 0x00, 0x02, 0x05, 0x05, 0x00, 0x03, 0x07, 0x01, 0x01
        /*0010*/ 	.byte	0x02, 0x03, 0x00, 0x00, 0x02, 0x06, 0x01, 0x00, 0x04, 0x0b, 0x08, 0x00, 0x09, 0x00, 0x00, 0x00
        /*0020*/ 	.byte	0x00, 0x00, 0x00, 0x00


//--------------------- .nv.info._Z26gemm5_reduce_bank_conflictiiiPfS_S_ --------------------------
	.section	.nv.info._Z26gemm5_reduce_bank_conflictiiiPfS_S_,"",@"SHT_CUDA_INFO"
	.sectionflags	@""
	.align	4


	//----- nvinfo : EIATTR_CUDA_API_VERSION
	.align		4
        /*0000*/ 	.byte	0x04, 0x37
        /*0002*/ 	.short	(.L_7 - .L_6)
.L_6:
        /*0004*/ 	.word	0x00000082


	//----- nvinfo : EIATTR_KPARAM_INFO
	.align		4
.L_7:
        /*0008*/ 	.byte	0x04, 0x17
        /*000a*/ 	.short	(.L_9 - .L_8)
.L_8:
        /*000c*/ 	.word	0x00000000
        /*0010*/ 	.short	0x0005
        /*0012*/ 	.short	0x0020
        /*0014*/ 	.byte	0x00, 0xf5, 0x21, 0x00


	//----- nvinfo : EIATTR_KPARAM_INFO
	.align		4
.L_9:
        /*0018*/ 	.byte	0x04, 0x17
        /*001a*/ 	.short	(.L_11 - .L_10)
.L_10:
        /*001c*/ 	.word	0x00000000
        /*0020*/ 	.short	0x0004
        /*0022*/ 	.short	0x0018
        /*0024*/ 	.byte	0x00, 0xf5, 0x21, 0x00


	//----- nvinfo : EIATTR_KPARAM_INFO
	.align		4
.L_11:
        /*0028*/ 	.byte	0x04, 0x17
        /*002a*/ 	.short	(.L_13 - .L_12)
.L_12:
        /*002c*/ 	.word	0x00000000
        /*0030*/ 	.short	0x0003
        /*0032*/ 	.short	0x0010
        /*0034*/ 	.byte	0x00, 0xf5, 0x21, 0x00


	//----- nvinfo : EIATTR_KPARAM_INFO
	.align		4
.L_13:
        /*0038*/ 	.byte	0x04, 0x17
        /*003a*/ 	.short	(.L_15 - .L_14)
.L_14:
        /*003c*/ 	.word	0x00000000
        /*0040*/ 	.short	0x0002
        /*0042*/ 	.short	0x0008
        /*0044*/ 	.byte	0x00, 0xf0, 0x11, 0x00


	//----- nvinfo : EIATTR_KPARAM_INFO
	.align		4
.L_15:
        /*0048*/ 	.byte	0x04, 0x17
        /*004a*/ 	.short	(.L_17 - .L_16)
.L_16:
        /*004c*/ 	.word	0x00000000
        /*0050*/ 	.short	0x0001
        /*0052*/ 	.short	0x0004
        /*0054*/ 	.byte	0x00, 0xf0, 0x11, 0x00


	//----- nvinfo : EIATTR_KPARAM_INFO
	.align		4
.L_17:
        /*0058*/ 	.byte	0x04, 0x17
        /*005a*/ 	.short	(.L_19 - .L_18)
.L_18:
        /*005c*/ 	.word	0x00000000
        /*0060*/ 	.short	0x0000
        /*0062*/ 	.short	0x0000
        /*0064*/ 	.byte	0x00, 0xf0, 0x11, 0x00


	//----- nvinfo : EIATTR_SPARSE_MMA_MASK
	.align		4
.L_19:
        /*0068*/ 	.byte	0x03, 0x50
        /*006a*/ 	.short	0x0000


	//----- nvinfo : EIATTR_MAXREG_COUNT
	.align		4
        /*006c*/ 	.byte	0x03, 0x1b
        /*006e*/ 	.short	0x0040


	//----- nvinfo : EIATTR_NUM_BARRIERS
	.align		4
        /*0070*/ 	.byte	0x02, 0x4c
        /*0072*/ 	.byte	0x01
	.zero		1


	//----- nvinfo : EIATTR_MERCURY_ISA_VERSION
	.align		4
        /*0074*/ 	.byte	0x03, 0x5f
        /*0076*/ 	.short	0x0101


	//----- nvinfo : EIATTR_VRC_CTA_INIT_COUNT
	.align		4
        /*0078*/ 	.byte	0x02, 0x4a
	.zero		1
	.zero		1


	//----- nvinfo : EIATTR_EXIT_INSTR_OFFSETS
	.align		4
        /*007c*/ 	.byte	0x04, 0x1c
        /*007e*/ 	.short	(.L_21 - .L_20)


	//   ....[0]....
.L_20:
        /*0080*/ 	.word	0x00000860


	//----- nvinfo : EIATTR_MAX_THREADS
	.align		4
.L_21:
        /*0084*/ 	.byte	0x04, 0x05
        /*0086*/ 	.short	(.L_23 - .L_22)
.L_22:
        /*0088*/ 	.word	0x00000400
        /*008c*/ 	.word	0x00000001
        /*0090*/ 	.word	0x00000001


	//----- nvinfo : EIATTR_CBANK_PARAM_SIZE
	.align		4
.L_23:
        /*0094*/ 	.byte	0x03, 0x19
        /*0096*/ 	.short	0x0028


	//----- nvinfo : EIATTR_PARAM_CBANK
	.align		4
        /*0098*/ 	.byte	0x04, 0x0a
        /*009a*/ 	.short	(.L_25 - .L_24)
	.align		4
.L_24:
        /*009c*/ 	.word	index@(.nv.constant0._Z26gemm5_reduce_bank_conflictiiiPfS_S_)
        /*00a0*/ 	.short	0x0380
        /*00a2*/ 	.short	0x0028


	//----- nvinfo : EIATTR_SW_WAR
	.align		4
.L_25:
        /*00a4*/ 	.byte	0x04, 0x36
        /*00a6*/ 	.short	(.L_27 - .L_26)
.L_26:
        /*00a8*/ 	.word	0x00000008
.L_27:


//--------------------- .nv.callgraph             --------------------------
	.section	.nv.callgraph,"",@"SHT_CUDA_CALLGRAPH"
	.align	4
	.sectionentsize	8
	.align		4
        /*0000*/ 	.word	0x00000000
	.align		4
        /*0004*/ 	.word	0xffffffff
	.align		4
        /*0008*/ 	.word	0x00000000
	.align		4
        /*000c*/ 	.word	0xfffffffe
	.align		4
        /*0010*/ 	.word	0x00000000
	.align		4
        /*0014*/ 	.word	0xfffffffd
	.align		4
        /*0018*/ 	.word	0x00000000
	.align		4
        /*001c*/ 	.word	0xfffffffc


//--------------------- .text._Z26gemm5_reduce_bank_conflictiiiPfS_S_ --------------------------
	.section	.text._Z26gemm5_reduce_bank_conflictiiiPfS_S_,"ax",@progbits
	.align	128
        .global         _Z26gemm5_reduce_bank_conflictiiiPfS_S_
        .type           _Z26gemm5_reduce_bank_conflictiiiPfS_S_,@function
        .size           _Z26gemm5_reduce_bank_conflictiiiPfS_S_,(.L_x_3 - _Z26gemm5_reduce_bank_conflictiiiPfS_S_)
        .other          _Z26gemm5_reduce_bank_conflictiiiPfS_S_,@"STO_CUDA_ENTRY STV_DEFAULT"
_Z26gemm5_reduce_bank_conflictiiiPfS_S_:
.text._Z26gemm5_reduce_bank_conflictiiiPfS_S_:
[----:B------:R-:W-:Y:S08]  /*0000*/  LDC R1, c[0x0][0x37c] ;  /* 0x0000df00ff017b82 */ /* 0x000ff00000000800 */
[----:B------:R-:W0:Y:S01]  /*0010*/  LDC R0, c[0x0][0x388] ;  /* 0x0000e200ff007b82 */ /* 0x000e220000000800 */
[----:B------:R-:W1:Y:S01]  /*0020*/  S2R R17, SR_CTAID.X ;  /* 0x0000000000117919 */ /* 0x000e620000002500 */
[----:B------:R-:W2:Y:S01]  /*0030*/  LDCU.64 UR8, c[0x0][0x358] ;  /* 0x00006b00ff0877ac */ /* 0x000ea20008000a00 */
[----:B------:R-:W-:Y:S01]  /*0040*/  HFMA2 R11, -RZ, RZ, 0, 0 ;  /* 0x00000000ff0b7431 */ /* 0x000fe200000001ff */
[----:B------:R-:W3:Y:S04]  /*0050*/  S2R R9, SR_TID.X ;  /* 0x0000000000097919 */ /* 0x000ee80000002100 */
[----:B------:R-:W4:Y:S01]  /*0060*/  S2UR UR5, SR_CTAID.Y ;  /* 0x00000000000579c3 */ /* 0x000f220000002600 */
[----:B0-----:R-:W-:Y:S01]  /*0070*/  ISETP.GE.AND P0, PT, R0, 0x1, PT ;  /* 0x000000010000780c */ /* 0x001fe20003f06270 */
[----:B----4-:R-:W-:Y:S01]  /*0080*/  USHF.L.U32 UR5, UR5, 0x5, URZ ;  /* 0x0000000505057899 */ /* 0x010fe200080006ff */
[----:B-1----:R-:W-:-:S02]  /*0090*/  SHF.L.U32 R17, R17, 0x5, RZ ;  /* 0x0000000511117819 */ /* 0x002fc400000006ff */
[----:B---3--:R-:W-:Y:S02]  /*00a0*/  LOP3.LUT R18, R9, 0x1f, RZ, 0xc0, !PT ;  /* 0x0000001f09127812 */ /* 0x008fe400078ec0ff */
[----:B------:R-:W-:-:S07]  /*00b0*/  SHF.R.U32.HI R19, RZ, 0x5, R9 ;  /* 0x00000005ff137819 */ /* 0x000fce0000011609 */
[----:B--2---:R-:W-:Y:S05]  /*00c0*/  @!P0 BRA `(.L_x_0) ;  /* 0x0000000400bc8947 */ /* 0x004fea0003800000 */
[----:B------:R-:W0:Y:S01]  /*00d0*/  LDC R8, c[0x0][0x380] ;  /* 0x0000e000ff087b82 */ /* 0x000e220000000800 */
[----:B------:R-:W1:Y:S01]  /*00e0*/  LDCU.128 UR12, c[0x0][0x390] ;  /* 0x00007200ff0c77ac */ /* 0x000e620008000c00 */
[----:B------:R-:W-:Y:S01]  /*00f0*/  IMAD R4, R19, R0, R18 ;  /* 0x0000000013047224 */ /* 0x000fe200078e0212 */
[----:B------:R-:W-:Y:S01]  /*0100*/  MOV R11, RZ ;  /* 0x000000ff000b7202 */ /* 0x000fe20000000f00 */
[----:B------:R-:W-:Y:S01]  /*0110*/  IMAD R7, R0, UR5, RZ ;  /* 0x0000000500077c24 */ /* 0x000fe2000f8e02ff */
[----:B------:R-:W-:Y:S01]  /*0120*/  UMOV UR4, 0x400 ;  /* 0x0000040000047882 */ /* 0x000fe20000000000 */
[----:B------:R-:W-:Y:S01]  /*0130*/  IMAD.WIDE.U32 R4, R4, 0x4, RZ ;  /* 0x0000000404047825 */ /* 0x000fe200078e00ff */
[----:B------:R-:W-:Y:S01]  /*0140*/  UIADD3 UR6, UPT, UPT, UR4, 0x1000, URZ ;  /* 0x0000100004067890 */ /* 0x000fe2000fffe0ff */
[----:B------:R-:W2:Y:S02]  /*0150*/  S2UR UR7, SR_CgaCtaId ;  /* 0x00000000000779c3 */ /* 0x000ea40000008800 */
[----:B------:R-:W-:-:S04]  /*0160*/  IMAD.WIDE R6, R7, 0x4, R4 ;  /* 0x0000000407067825 */ /* 0x000fc800078e0204 */
[----:B0-----:R-:W-:-:S04]  /*0170*/  IMAD R2, R19, R8, R18 ;  /* 0x0000000813027224 */ /* 0x001fc800078e0212 */
[----:B------:R-:W-:Y:S01]  /*0180*/  IMAD.WIDE R2, R2, 0x4, RZ ;  /* 0x0000000402027825 */ /* 0x000fe200078e02ff */
[----:B--2---:R-:W-:-:S03]  /*0190*/  ULEA UR4, UR7, UR4, 0x18 ;  /* 0x0000000407047291 */ /* 0x004fc6000f8ec0ff */
[----:B------:R-:W-:Y:S01]  /*01a0*/  IMAD.WIDE R4, R17, 0x4, R2 ;  /* 0x0000000411047825 */ /* 0x000fe200078e0202 */
[----:B-1----:R-:W-:Y:S01]  /*01b0*/  IADD3 R2, P1, PT, R6, UR14, RZ ;  /* 0x0000000e06027c10 */ /* 0x002fe2000ff3e0ff */
[----:B------:R-:W-:Y:S01]  /*01c0*/  ULEA UR6, UR7, UR6, 0x18 ;  /* 0x0000000607067291 */ /* 0x000fe2000f8ec0ff */
[----:B------:R-:W-:Y:S02]  /*01d0*/  SHF.L.U32 R6, R8, 0x5, RZ ;  /* 0x0000000508067819 */ /* 0x000fe400000006ff */
[----:B------:R-:W-:Y:S02]  /*01e0*/  IADD3.X R3, PT, PT, R7, UR15, RZ, P1, !PT ;  /* 0x0000000f07037c10 */ /* 0x000fe40008ffe4ff */
[----:B------:R-:W-:Y:S02]  /*01f0*/  IADD3 R20, P0, PT, R4, UR12, RZ ;  /* 0x0000000c04147c10 */ /* 0x000fe4000ff1e0ff */
[----:B------:R-:W-:Y:S02]  /*0200*/  LOP3.LUT R7, R18, 0x3e0, R9, 0xf8, !PT ;  /* 0x000003e012077812 */ /* 0x000fe400078ef809 */
[----:B------:R-:W-:-:S02]  /*0210*/  SHF.L.U32 R4, R9, 0x2, RZ ;  /* 0x0000000209047819 */ /* 0x000fc400000006ff */
[C---:B------:R-:W-:Y:S02]  /*0220*/  LEA R16, R7.reuse, UR4, 0x2 ;  /* 0x0000000407107c11 */ /* 0x040fe4000f8e10ff */
[----:B------:R-:W-:Y:S02]  /*0230*/  LOP3.LUT R4, R4, 0xf80, RZ, 0xc0, !PT ;  /* 0x00000f8004047812 */ /* 0x000fe400078ec0ff */
[----:B------:R-:W-:Y:S02]  /*0240*/  LEA R7, R7, UR6, 0x2 ;  /* 0x0000000607077c11 */ /* 0x000fe4000f8e10ff */
[----:B------:R-:W-:Y:S02]  /*0250*/  IADD3.X R21, PT, PT, R5, UR13, RZ, P0, !PT ;  /* 0x0000000d05157c10 */ /* 0x000fe400087fe4ff */
[----:B------:R-:W-:Y:S01]  /*0260*/  LEA R5, R18, UR4, 0x2 ;  /* 0x0000000412057c11 */ /* 0x000fe2000f8e10ff */
[----:B------:R-:W-:-:S06]  /*0270*/  UMOV UR4, URZ ;  /* 0x000000ff00047c82 */ /* 0x000fcc0008000000 */
.L_x_1:
[----:B------:R0:W2:Y:S04]  /*0280*/  LDG.E R27, desc[UR8][R20.64] ;  /* 0x00000008141b7981 */ /* 0x0000a8000c1e1900 */
[----:B------:R1:W3:Y:S01]  /*0290*/  LDG.E R22, desc[UR8][R2.64] ;  /* 0x0000000802167981 */ /* 0x0002e2000c1e1900 */
[----:B------:R-:W-:Y:S01]  /*02a0*/  UIADD3 UR4, UPT, UPT, UR4, 0x20, URZ ;  /* 0x0000002004047890 */ /* 0x000fe2000fffe0ff */
[----:B0-----:R-:W-:-:S05]  /*02b0*/  IMAD.WIDE R20, R6, 0x4, R20 ;  /* 0x0000000406147825 */ /* 0x001fca00078e0214 */
[----:B------:R-:W-:Y:S02]  /*02c0*/  ISETP.LE.AND P0, PT, R0, UR4, PT ;  /* 0x0000000400007c0c */ /* 0x000fe4000bf03270 */
[----:B-1----:R-:W-:-:S04]  /*02d0*/  IADD3 R2, P1, PT, R2, 0x80, RZ ;  /* 0x0000008002027810 */ /* 0x002fc80007f3e0ff */
[----:B------:R-:W-:Y:S01]  /*02e0*/  IADD3.X R3, PT, PT, RZ, R3, RZ, P1, !PT ;  /* 0x00000003ff037210 */ /* 0x000fe20000ffe4ff */
[----:B--2---:R-:W-:Y:S04]  /*02f0*/  STS [R16], R27 ;  /* 0x0000001b10007388 */ /* 0x004fe80000000800 */
[----:B---3--:R-:W-:Y:S01]  /*0300*/  STS [R7], R22 ;  /* 0x0000001607007388 */ /* 0x008fe20000000800 */
[----:B------:R-:W-:Y:S06]  /*0310*/  BAR.SYNC.DEFER_BLOCKING 0x0 ;  /* 0x0000000000007b1d */ /* 0x000fec0000010000 */
[----:B------:R-:W-:Y:S04]  /*0320*/  LDS R8, [R5] ;  /* 0x0000000005087984 */ /* 0x000fe80000000800 */
[----:B------:R-:W0:Y:S04]  /*0330*/  LDS.128 R12, [R4+UR6] ;  /* 0x00000006040c7984 */ /* 0x000e280008000c00 */
[----:B------:R-:W1:Y:S04]  /*0340*/  LDS R29, [R5+0x80] ;  /* 0x00008000051d7984 */ /* 0x000e680000000800 */
[----:B------:R-:W2:Y:S04]  /*0350*/  LDS R23, [R5+0x100] ;  /* 0x0001000005177984 */ /* 0x000ea80000000800 */
[----:B------:R-:W3:Y:S04]  /*0360*/  LDS R24, [R5+0x180] ;  /* 0x0001800005187984 */ /* 0x000ee80000000800 */
[----:B------:R-:W-:Y:S04]  /*0370*/  LDS R25, [R5+0x200] ;  /* 0x0002000005197984 */ /* 0x000fe80000000800 */
[----:B------:R-:W-:Y:S04]  /*0380*/  LDS R22, [R5+0x280] ;  /* 0x0002800005167984 */ /* 0x000fe80000000800 */
[----:B------:R-:W-:Y:S01]  /*0390*/  LDS R26, [R5+0xb80] ;  /* 0x000b8000051a7984 */ /* 0x000fe20000000800 */
[----:B0-----:R-:W-:-:S03]  /*03a0*/  FFMA R12, R8, R12, R11 ;  /* 0x0000000c080c7223 */ /* 0x001fc6000000000b */
[----:B------:R-:W0:Y:S01]  /*03b0*/  LDS.128 R8, [R4+UR6+0x10] ;  /* 0x0000100604087984 */ /* 0x000e220008000c00 */
[----:B-1----:R-:W-:-:S04]  /*03c0*/  FFMA R12, R29, R13, R12 ;  /* 0x0000000d1d0c7223 */ /* 0x002fc8000000000c */
[----:B--2---:R-:W-:Y:S02]  /*03d0*/  FFMA R13, R23, R14, R12 ;  /* 0x0000000e170d7223 */ /* 0x004fe4000000000c */
[----:B------:R-:W1:Y:S02]  /*03e0*/  LDS R23, [R5+0x300] ;  /* 0x0003000005177984 */ /* 0x000e640000000800 */
[----:B---3--:R-:W-:Y:S02]  /*03f0*/  FFMA R12, R24, R15, R13 ;  /* 0x0000000f180c7223 */ /* 0x008fe4000000000d */
[----:B------:R-:W2:Y:S02]  /*0400*/  LDS R24, [R5+0x380] ;  /* 0x0003800005187984 */ /* 0x000ea40000000800 */
[----:B0-----:R-:W-:Y:S02]  /*0410*/  FFMA R27, R25, R8, R12 ;  /* 0x00000008191b7223 */ /* 0x001fe4000000000c */
[----:B------:R-:W-:Y:S02]  /*0420*/  LDS R25, [R5+0x400] ;  /* 0x0004000005197984 */ /* 0x000fe40000000800 */
[----:B------:R-:W-:-:S02]  /*0430*/  FFMA R8, R22, R9, R27 ;  /* 0x0000000916087223 */ /* 0x000fc4000000001b */
[----:B------:R-:W0:Y:S02]  /*0440*/  LDS.128 R12, [R4+UR6+0x20] ;  /* 0x00002006040c7984 */ /* 0x000e240008000c00 */
[----:B-1----:R-:W-:Y:S02]  /*0450*/  FFMA R9, R23, R10, R8 ;  /* 0x0000000a17097223 */ /* 0x002fe40000000008 */
[----:B------:R-:W1:Y:S02]  /*0460*/  LDS R22, [R5+0x480] ;  /* 0x0004800005167984 */ /* 0x000e640000000800 */
[----:B--2---:R-:W-:Y:S02]  /*0470*/  FFMA R8, R24, R11, R9 ;  /* 0x0000000b18087223 */ /* 0x004fe40000000009 */
[----:B------:R-:W2:Y:S04]  /*0480*/  LDS R23, [R5+0x500] ;  /* 0x0005000005177984 */ /* 0x000ea80000000800 */
[----:B------:R-:W3:Y:S01]  /*0490*/  LDS R24, [R5+0x580] ;  /* 0x0005800005187984 */ /* 0x000ee20000000800 */
[----:B0-----:R-:W-:-:S03]  /*04a0*/  FFMA R27, R25, R12, R8 ;  /* 0x0000000c191b7223 */ /* 0x001fc60000000008 */
[----:B------:R-:W-:Y:S01]  /*04b0*/  LDS R25, [R5+0x600] ;  /* 0x0006000005197984 */ /* 0x000fe20000000800 */
[----:B-1----:R-:W-:-:S03]  /*04c0*/  FFMA R12, R22, R13, R27 ;  /* 0x0000000d160c7223 */ /* 0x002fc6000000001b */
[----:B------:R-:W0:Y:S01]  /*04d0*/  LDS.128 R8, [R4+UR6+0x30] ;  /* 0x0000300604087984 */ /* 0x000e220008000c00 */
[----:B--2---:R-:W-:-:S03]  /*04e0*/  FFMA R13, R23, R14, R12 ;  /* 0x0000000e170d7223 */ /* 0x004fc6000000000c */
[----:B------:R-:W1:Y:S01]  /*04f0*/  LDS R22, [R5+0x680] ;  /* 0x0006800005167984 */ /* 0x000e620000000800 */
[----:B---3--:R-:W-:-:S03]  /*0500*/  FFMA R12, R24, R15, R13 ;  /* 0x0000000f180c7223 */ /* 0x008fc6000000000d */
        /* <DEDUP_REMOVED lines=19> */
[----:B------:R-:W-:Y:S01]  /*0640*/  LDS.128 R12, [R4+UR6+0x60] ;  /* 0x00006006040c7984 */ /* 0x000fe20008000c00 */
[----:B0-----:R-:W-:-:S03]  /*0650*/  FFMA R27, R25, R8, R24 ;  /* 0x00000008191b7223 */ /* 0x001fc60000000018 */
[----:B------:R-:W0:Y:S01]  /*0660*/  LDS R25, [R5+0xc00] ;  /* 0x000c000005197984 */ /* 0x000e220000000800 */
[----:B-1----:R-:W-:-:S03]  /*0670*/  FFMA R22, R22, R9, R27 ;  /* 0x0000000916167223 */ /* 0x002fc6000000001b */
[----:B------:R-:W1:Y:S01]  /*0680*/  LDS R24, [R5+0xc80] ;  /* 0x000c800005187984 */ /* 0x000e620000000800 */
[----:B--2---:R-:W-:-:S03]  /*0690*/  FFMA R9, R23, R10, R22 ;  /* 0x0000000a17097223 */ /* 0x004fc60000000016 */
[----:B------:R-:W2:Y:S01]  /*06a0*/  LDS R23, [R5+0xd00] ;  /* 0x000d000005177984 */ /* 0x000ea20000000800 */
[----:B------:R-:W-:-:S03]  /*06b0*/  FFMA R26, R26, R11, R9 ;  /* 0x0000000b1a1a7223 */ /* 0x000fc60000000009 */
[----:B------:R-:W3:Y:S04]  /*06c0*/  LDS R22, [R5+0xd80] ;  /* 0x000d800005167984 */ /* 0x000ee80000000800 */
[----:B------:R-:W-:Y:S01]  /*06d0*/  LDS.128 R8, [R4+UR6+0x70] ;  /* 0x0000700604087984 */ /* 0x000fe20008000c00 */
[----:B0-----:R-:W-:-:S03]  /*06e0*/  FFMA R27, R25, R12, R26 ;  /* 0x0000000c191b7223 */ /* 0x001fc6000000001a */
[----:B------:R-:W0:Y:S01]  /*06f0*/  LDS R25, [R5+0xe00] ;  /* 0x000e000005197984 */ /* 0x000e220000000800 */
[----:B-1----:R-:W-:-:S03]  /*0700*/  FFMA R24, R24, R13, R27 ;  /* 0x0000000d18187223 */ /* 0x002fc6000000001b */
[----:B------:R-:W1:Y:S01]  /*0710*/  LDS R27, [R5+0xe80] ;  /* 0x000e8000051b7984 */ /* 0x000e620000000800 */
[----:B--2---:R-:W-:-:S03]  /*0720*/  FFMA R23, R23, R14, R24 ;  /* 0x0000000e17177223 */ /* 0x004fc60000000018 */
[----:B------:R-:W2:Y:S01]  /*0730*/  LDS R13, [R5+0xf00] ;  /* 0x000f0000050d7984 */ /* 0x000ea20000000800 */
[----:B---3--:R-:W-:-:S03]  /*0740*/  FFMA R22, R22, R15, R23 ;  /* 0x0000000f16167223 */ /* 0x008fc60000000017 */
[----:B------:R-:W3:Y:S01]  /*0750*/  LDS R12, [R5+0xf80] ;  /* 0x000f8000050c7984 */ /* 0x000ee20000000800 */
[----:B0-----:R-:W-:-:S04]  /*0760*/  FFMA R8, R25, R8, R22 ;  /* 0x0000000819087223 */ /* 0x001fc80000000016 */
[----:B-1----:R-:W-:-:S04]  /*0770*/  FFMA R8, R27, R9, R8 ;  /* 0x000000091b087223 */ /* 0x002fc80000000008 */
[----:B--2---:R-:W-:-:S04]  /*0780*/  FFMA R13, R13, R10, R8 ;  /* 0x0000000a0d0d7223 */ /* 0x004fc80000000008 */
[----:B---3--:R-:W-:Y:S01]  /*0790*/  FFMA R11, R12, R11, R13 ;  /* 0x0000000b0c0b7223 */ /* 0x008fe2000000000d */
[----:B------:R-:W-:Y:S06]  /*07a0*/  BAR.SYNC.DEFER_BLOCKING 0x0 ;  /* 0x0000000000007b1d */ /* 0x000fec0000010000 */
[----:B------:R-:W-:Y:S05]  /*07b0*/  @!P0 BRA `(.L_x_1) ;  /* 0xfffffff800b08947 */ /* 0x000fea000383ffff */
.L_x_0:
[----:B------:R-:W0:Y:S01]  /*07c0*/  LDC R0, c[0x0][0x380] ;  /* 0x0000e000ff007b82 */ /* 0x000e220000000800 */
[----:B------:R-:W1:Y:S01]  /*07d0*/  LDCU.64 UR6, c[0x0][0x3a0] ;  /* 0x00007400ff0677ac */ /* 0x000e620008000a00 */
[----:B0-----:R-:W-:Y:S02]  /*07e0*/  IMAD R18, R19, R0, R18 ;  /* 0x0000000013127224 */ /* 0x001fe400078e0212 */
[----:B------:R-:W-:-:S03]  /*07f0*/  IMAD R17, R0, UR5, R17 ;  /* 0x0000000500117c24 */ /* 0x000fc6000f8e0211 */
[----:B------:R-:W-:Y:S02]  /*0800*/  SHF.R.S32.HI R0, RZ, 0x1f, R18 ;  /* 0x0000001fff007819 */ /* 0x000fe40000011412 */
[----:B------:R-:W-:-:S04]  /*0810*/  IADD3 R3, P0, PT, R18, R17, RZ ;  /* 0x0000001112037210 */ /* 0x000fc80007f1e0ff */
[----:B------:R-:W-:Y:S02]  /*0820*/  LEA.HI.X.SX32 R0, R17, R0, 0x1, P0 ;  /* 0x0000000011007211 */ /* 0x000fe400000f0eff */
[----:B-1----:R-:W-:-:S04]  /*0830*/  LEA R2, P0, R3, UR6, 0x2 ;  /* 0x0000000603027c11 */ /* 0x002fc8000f8010ff */
[----:B------:R-:W-:-:S05]  /*0840*/  LEA.HI.X R3, R3, UR7, R0, 0x2, P0 ;  /* 0x0000000703037c11 */ /* 0x000fca00080f1400 */
[----:B------:R-:W-:Y:S01]  /*0850*/  STG.E desc[UR8][R2.64], R11 ;  /* 0x0000000b02007986 */ /* 0x000fe2000c101908 */
[----:B------:R-:W-:Y:S05]  /*0860*/  EXIT ;  /* 0x000000000000794d */ /* 0x000fea0003800000 */
.L_x_2:
[----:B------:R-:W-:-:S00]  /*0870*/  BRA `(.L_x_2) ;  /* 0xfffffffc00fc7947 */ /* 0x000fc0000383ffff */
[----:B------:R-:W-:-:S00]  /*0880*/  NOP ;  /* 0x0000000000007918 */ /* 0x000fc00000000000 */
[----:B------:R-:W-:-:S00]  /*0890*/  NOP ;  /* 0x0000000000007918 */ /* 0x000fc00000000000 */
[----:B------:R-:W-:-:S00]  /*08a0*/  NOP ;  /* 0x0000000000007918 */ /* 0x000fc00000000000 */
[----:B------:R-:W-:-:S00]  /*08b0*/  NOP ;  /* 0x0000000000007918 */ /* 0x000fc00000000000 */
[----:B------:R-:W-:-:S00]  /*08c0*/  NOP ;  /* 0x0000000000007918 */ /* 0x000fc00000000000 */
[----:B------:R-:W-:-:S00]  /*08d0*/  NOP ;  /* 0x0000000000007918 */ /* 0x000fc00000000000 */
[----:B------:R-:W-:-:S00]  /*08e0*/  NOP ;  /* 0x0000000000007918 */ /* 0x000fc00000000000 */
[----:B------:R-:W-:-:S00]  /*08f0*/  NOP ;  /* 0x0000000000007918 */ /* 0x000fc00000000000 */
.L_x_3:


//--------------------- .nv.shared._Z26gemm5_reduce_bank_conflictiiiPfS_S_ --------------------------
	.section	.nv.shared._Z26gemm5_reduce_bank_conflictiiiPfS_S_,"aw",@nobits
	.sectionflags	@""
	.align	4
.nv.shared._Z26gemm5_reduce_bank_conflictiiiPfS_S_:
	.zero		9216


//--------------------- .nv.shared.reserved.0     --------------------------
	.section	.nv.shared.reserved.0,"aw",@nobits
	.weak		__nv_reservedSMEM_offset_0_alias
	.size		__nv_reservedSMEM_offset_0_alias, 0, 64
	.other		__nv_reservedSMEM_offset_0_alias,@"STO_CUDA_RESERVED_SHARED STV_DEFAULT"
__nv_reservedSMEM_offset_0_alias:
	.zero		0
	.zero		64


//--------------------- .nv.constant0._Z26gemm5_reduce_bank_conflictiiiPfS_S_ --------------------------
	.section	.nv.constant0._Z26gemm5_reduce_bank_conflictiiiPfS_S_,"a",@progbits
	.sectionflags	@""
	.align	4
.nv.constant0._Z26gemm5_reduce_bank_conflictiiiPfS_S_:
	.zero		936


//--------------------- SYMBOLS --------------------------

	.type		.nv.reservedSmem.offset0,@object
	.size		.nv.reservedSmem.offset0,0x4
	.type		.nv.reservedSmem.cap,@object
	.size		.nv.reservedSmem.cap,0x4
